//
// Generated by NVIDIA NVVM Compiler
//
// Compiler Build ID: CL-36424714
// Cuda compilation tools, release 13.0, V13.0.88
// Based on NVVM 20.0.0
//

.version 9.0
.target sm_100
.address_size 64

	// .globl	_Z21count_2d_equal_kernelPKiPiiii
// _ZZ21count_2d_equal_kernelPKiPiiiiE1s has been demoted

.visible .entry _Z21count_2d_equal_kernelPKiPiiii(
	.param .u64 .ptr .align 1 _Z21count_2d_equal_kernelPKiPiiii_param_0,
	.param .u64 .ptr .align 1 _Z21count_2d_equal_kernelPKiPiiii_param_1,
	.param .u32 _Z21count_2d_equal_kernelPKiPiiii_param_2,
	.param .u32 _Z21count_2d_equal_kernelPKiPiiii_param_3,
	.param .u32 _Z21count_2d_equal_kernelPKiPiiii_param_4
)
{
	.reg .pred 	%p<21>;
	.reg .b32 	%r<89>;
	.reg .b64 	%rd<16>;
	// demoted variable
	.shared .align 4 .b8 _ZZ21count_2d_equal_kernelPKiPiiiiE1s[1024];
	ld.param.u64 	%rd6, [_Z21count_2d_equal_kernelPKiPiiii_param_0];
	ld.param.u64 	%rd5, [_Z21count_2d_equal_kernelPKiPiiii_param_1];
	ld.param.u32 	%r35, [_Z21count_2d_equal_kernelPKiPiiii_param_2];
	ld.param.u32 	%r36, [_Z21count_2d_equal_kernelPKiPiiii_param_3];
	ld.param.u32 	%r37, [_Z21count_2d_equal_kernelPKiPiiii_param_4];
	cvta.to.global.u64 	%rd1, %rd6;
	mov.u32 	%r39, %ctaid.x;
	mov.u32 	%r1, %ntid.x;
	mov.u32 	%r40, %tid.x;
	mad.lo.s32 	%r2, %r39, %r1, %r40;
	mov.u32 	%r41, %ctaid.y;
	mov.u32 	%r3, %ntid.y;
	mov.u32 	%r42, %tid.y;
	mad.lo.s32 	%r79, %r41, %r3, %r42;
	mov.u32 	%r43, %nctaid.x;
	mul.lo.s32 	%r5, %r1, %r43;
	mad.lo.s32 	%r6, %r42, %r1, %r40;
	setp.ge.s32 	%p1, %r79, %r35;
	mov.b32 	%r86, 0;
	@%p1 bra 	$L__BB0_10;
	add.s32 	%r7, %r2, %r5;
	max.s32 	%r45, %r36, %r7;
	setp.lt.s32 	%p2, %r7, %r36;
	selp.u32 	%r8, 1, 0, %p2;
	add.s32 	%r46, %r7, %r8;
	sub.s32 	%r9, %r45, %r46;
	add.s32 	%r10, %r7, %r5;
	add.s32 	%r11, %r10, %r5;
	mov.u32 	%r47, %nctaid.y;
	mul.lo.s32 	%r12, %r3, %r47;
	mov.b32 	%r86, 0;
	div.u32 	%r49, %r9, %r5;
	add.s32 	%r16, %r49, %r8;
	mul.wide.s32 	%rd11, %r5, 4;
$L__BB0_2:
	setp.ge.s32 	%p3, %r2, %r36;
	@%p3 bra 	$L__BB0_9;
	mul.lo.s32 	%r15, %r79, %r36;
	and.b32  	%r17, %r16, 3;
	setp.eq.s32 	%p4, %r17, 3;
	mov.u32 	%r81, %r2;
	@%p4 bra 	$L__BB0_7;
	add.s32 	%r50, %r2, %r15;
	mul.wide.s32 	%rd7, %r50, 4;
	add.s64 	%rd2, %rd1, %rd7;
	ld.global.u32 	%r51, [%rd2];
	setp.eq.s32 	%p5, %r51, %r37;
	selp.u32 	%r52, 1, 0, %p5;
	add.s32 	%r86, %r86, %r52;
	setp.eq.s32 	%p6, %r17, 0;
	mov.u32 	%r81, %r7;
	@%p6 bra 	$L__BB0_7;
	add.s64 	%rd4, %rd2, %rd11;
	ld.global.u32 	%r53, [%rd4];
	setp.eq.s32 	%p7, %r53, %r37;
	selp.u32 	%r54, 1, 0, %p7;
	add.s32 	%r86, %r86, %r54;
	setp.eq.s32 	%p8, %r17, 1;
	mov.u32 	%r81, %r10;
	@%p8 bra 	$L__BB0_7;
	add.s64 	%rd8, %rd4, %rd11;
	ld.global.u32 	%r55, [%rd8];
	setp.eq.s32 	%p9, %r55, %r37;
	selp.u32 	%r56, 1, 0, %p9;
	add.s32 	%r86, %r86, %r56;
	mov.u32 	%r81, %r11;
$L__BB0_7:
	setp.lt.u32 	%p10, %r16, 3;
	@%p10 bra 	$L__BB0_9;
$L__BB0_8:
	add.s32 	%r57, %r81, %r15;
	mul.wide.s32 	%rd9, %r57, 4;
	add.s64 	%rd10, %rd1, %rd9;
	ld.global.u32 	%r58, [%rd10];
	setp.eq.s32 	%p11, %r58, %r37;
	selp.u32 	%r59, 1, 0, %p11;
	add.s32 	%r60, %r86, %r59;
	add.s64 	%rd12, %rd10, %rd11;
	ld.global.u32 	%r61, [%rd12];
	setp.eq.s32 	%p12, %r61, %r37;
	selp.u32 	%r62, 1, 0, %p12;
	add.s32 	%r63, %r60, %r62;
	add.s64 	%rd13, %rd12, %rd11;
	ld.global.u32 	%r64, [%rd13];
	setp.eq.s32 	%p13, %r64, %r37;
	selp.u32 	%r65, 1, 0, %p13;
	add.s32 	%r66, %r63, %r65;
	add.s64 	%rd14, %rd13, %rd11;
	ld.global.u32 	%r67, [%rd14];
	setp.eq.s32 	%p14, %r67, %r37;
	selp.u32 	%r68, 1, 0, %p14;
	add.s32 	%r86, %r66, %r68;
	shl.b32 	%r69, %r5, 2;
	add.s32 	%r81, %r69, %r81;
	setp.lt.s32 	%p15, %r81, %r36;
	@%p15 bra 	$L__BB0_8;
$L__BB0_9:
	add.s32 	%r79, %r79, %r12;
	setp.lt.s32 	%p16, %r79, %r35;
	@%p16 bra 	$L__BB0_2;
$L__BB0_10:
	shl.b32 	%r70, %r6, 2;
	mov.u32 	%r71, _ZZ21count_2d_equal_kernelPKiPiiiiE1s;
	add.s32 	%r31, %r71, %r70;
	st.shared.u32 	[%r31], %r86;
	bar.sync 	0;
	mul.lo.s32 	%r88, %r1, %r3;
	setp.lt.u32 	%p17, %r88, 2;
	@%p17 bra 	$L__BB0_14;
$L__BB0_11:
	shr.u32 	%r34, %r88, 1;
	setp.ge.u32 	%p18, %r6, %r34;
	@%p18 bra 	$L__BB0_13;
	shl.b32 	%r72, %r34, 2;
	add.s32 	%r73, %r31, %r72;
	ld.shared.u32 	%r74, [%r73];
	ld.shared.u32 	%r75, [%r31];
	add.s32 	%r76, %r75, %r74;
	st.shared.u32 	[%r31], %r76;
$L__BB0_13:
	bar.sync 	0;
	setp.gt.u32 	%p19, %r88, 3;
	mov.u32 	%r88, %r34;
	@%p19 bra 	$L__BB0_11;
$L__BB0_14:
	setp.ne.s32 	%p20, %r6, 0;
	@%p20 bra 	$L__BB0_16;
	ld.shared.u32 	%r77, [_ZZ21count_2d_equal_kernelPKiPiiiiE1s];
	cvta.to.global.u64 	%rd15, %rd5;
	atom.global.add.u32 	%r78, [%rd15], %r77;
$L__BB0_16:
	ret;

}


// ===== COMPILED SASS (sm_100) =====

	.target	sm_100

	.elftype	@"ET_EXEC"


//--------------------- .note.nv.tkinfo           --------------------------
	.section	.note.nv.tkinfo,"",@"SHT_NOTE"
	.sectionflags	@"SHF_NOTE_NV_TKINFO"
	.tkinfo
        /*0018*/ 	.word	0x00000002
        /*0030*/ 	.string	""
        /*0030*/ 	.string	"ptxas"
        /*0030*/ 	.string	"Cuda compilation tools, release 13.0, V13.0.88"
        /*0030*/ 	.string	"Build cuda_13.0.r13.0/compiler.36424714_0"
        /*0030*/ 	.string	"-arch sm_100 -m 64 "



//--------------------- .note.nv.cuinfo           --------------------------
	.section	.note.nv.cuinfo,"",@"SHT_NOTE"
	.sectionflags	@"SHF_NOTE_NV_CUINFO"
        /*0018*/ 	.short	0x0002
        /*001a*/ 	.short	0x0064
        /*001c*/ 	.short	0x0082
	.zero		2


//--------------------- .nv.info                  --------------------------
	.section	.nv.info,"",@"SHT_CUDA_INFO"
	.align	4


	//----- nvinfo : EIATTR_REGCOUNT
	.align		4
        /*0000*/ 	.byte	0x04, 0x2f
        /*0002*/ 	.short	(.L_1 - .L_0)
	.align		4
.L_0:
        /*0004*/ 	.word	index@(_Z21count_2d_equal_kernelPKiPiiii)
        /*0008*/ 	.word	0x0000001e


	//----- nvinfo : EIATTR_FRAME_SIZE
	.align		4
.L_1:
        /*000c*/ 	.byte	0x04, 0x11
        /*000e*/ 	.short	(.L_3 - .L_2)
	.align		4
.L_2:
        /*0010*/ 	.word	index@(_Z21count_2d_equal_kernelPKiPiiii)
        /*0014*/ 	.word	0x00000000


	//----- nvinfo : EIATTR_MIN_STACK_SIZE
	.align		4
.L_3:
        /*0018*/ 	.byte	0x04, 0x12
        /*001a*/ 	.short	(.L_5 - .L_4)
	.align		4
.L_4:
        /*001c*/ 	.word	index@(_Z21count_2d_equal_kernelPKiPiiii)
        /*0020*/ 	.word	0x00000000
.L_5:


//--------------------- .nv.compat                --------------------------
	.section	.nv.compat,"",@"SHT_CUDA_COMPAT_INFO"
	.align	4
        /*0000*/ 	.byte	0x02, 0x09, 0x00, 0x00, 0x02, 0x02, 0x01, 0x00, 0x02, 0x05, 0x05, 0x00, 0x03, 0x07, 0x01, 0x01
        /*0010*/ 	.byte	0x02, 0x03, 0x00, 0x00, 0x02, 0x06, 0x01, 0x00, 0x04, 0x0b, 0x08, 0x00, 0x09, 0x00, 0x00, 0x00
        /*0020*/ 	.byte	0x00, 0x00, 0x00, 0x00


//--------------------- .nv.info._Z21count_2d_equal_kernelPKiPiiii --------------------------
	.section	.nv.info._Z21count_2d_equal_kernelPKiPiiii,"",@"SHT_CUDA_INFO"
	.sectionflags	@""
	.align	4


	//----- nvinfo : EIATTR_CUDA_API_VERSION
	.align		4
        /*0000*/ 	.byte	0x04, 0x37
        /*0002*/ 	.short	(.L_7 - .L_6)
.L_6:
        /*0004*/ 	.word	0x00000082


	//----- nvinfo : EIATTR_KPARAM_INFO
	.align		4
.L_7:
        /*0008*/ 	.byte	0x04, 0x17
        /*000a*/ 	.short	(.L_9 - .L_8)
.L_8:
        /*000c*/ 	.word	0x00000000
        /*0010*/ 	.short	0x0004
        /*0012*/ 	.short	0x0018
        /*0014*/ 	.byte	0x00, 0xf0, 0x11, 0x00


	//----- nvinfo : EIATTR_KPARAM_INFO
	.align		4
.L_9:
        /*0018*/ 	.byte	0x04, 0x17
        /*001a*/ 	.short	(.L_11 - .L_10)
.L_10:
        /*001c*/ 	.word	0x00000000
        /*0020*/ 	.short	0x0003
        /*0022*/ 	.short	0x0014
        /*0024*/ 	.byte	0x00, 0xf0, 0x11, 0x00


	//----- nvinfo : EIATTR_KPARAM_INFO
	.align		4
.L_11:
        /*0028*/ 	.byte	0x04, 0x17
        /*002a*/ 	.short	(.L_13 - .L_12)
.L_12:
        /*002c*/ 	.word	0x00000000
        /*0030*/ 	.short	0x0002
        /*0032*/ 	.short	0x0010
        /*0034*/ 	.byte	0x00, 0xf0, 0x11, 0x00


	//----- nvinfo : EIATTR_KPARAM_INFO
	.align		4
.L_13:
        /*0038*/ 	.byte	0x04, 0x17
        /*003a*/ 	.short	(.L_15 - .L_14)
.L_14:
        /*003c*/ 	.word	0x00000000
        /*0040*/ 	.short	0x0001
        /*0042*/ 	.short	0x0008
        /*0044*/ 	.byte	0x00, 0xf5, 0x21, 0x00


	//----- nvinfo : EIATTR_KPARAM_INFO
	.align		4
.L_15:
        /*0048*/ 	.byte	0x04, 0x17
        /*004a*/ 	.short	(.L_17 - .L_16)
.L_16:
        /*004c*/ 	.word	0x00000000
        /*0050*/ 	.short	0x0000
        /*0052*/ 	.short	0x0000
        /*0054*/ 	.byte	0x00, 0xf5, 0x21, 0x00


	//----- nvinfo : EIATTR_SPARSE_MMA_MASK
	.align		4
.L_17:
        /*0058*/ 	.byte	0x03, 0x50
        /*005a*/ 	.short	0x0000


	//----- nvinfo : EIATTR_MAXREG_COUNT
	.align		4
        /*005c*/ 	.byte	0x03, 0x1b
        /*005e*/ 	.short	0x00ff


	//----- nvinfo : EIATTR_NUM_BARRIERS
	.align		4
        /*0060*/ 	.byte	0x02, 0x4c
        /*0062*/ 	.byte	0x01
	.zero		1


	//----- nvinfo : EIATTR_MERCURY_ISA_VERSION
	.align		4
        /*0064*/ 	.byte	0x03, 0x5f
        /*0066*/ 	.short	0x0101


	//----- nvinfo : EIATTR_VRC_CTA_INIT_COUNT
	.align		4
        /*0068*/ 	.byte	0x02, 0x4a
	.zero		1
	.zero		1


	//----- nvinfo : EIATTR_EXIT_INSTR_OFFSETS
	.align		4
        /*006c*/ 	.byte	0x04, 0x1c
        /*006e*/ 	.short	(.L_19 - .L_18)


	//   ....[0]....
.L_18:
        /*0070*/ 	.word	0x000008d0


	//   ....[1]....
        /*0074*/ 	.word	0x00000940


	//----- nvinfo : EIATTR_CRS_STACK_SIZE
	.align		4
.L_19:
        /*0078*/ 	.byte	0x04, 0x1e
        /*007a*/ 	.short	(.L_21 - .L_20)
.L_20:
        /*007c*/ 	.word	0x00000000


	//----- nvinfo : EIATTR_CBANK_PARAM_SIZE
	.align		4
.L_21:
        /*0080*/ 	.byte	0x03, 0x19
        /*0082*/ 	.short	0x001c


	//----- nvinfo : EIATTR_PARAM_CBANK
	.align		4
        /*0084*/ 	.byte	0x04, 0x0a
        /*0086*/ 	.short	(.L_23 - .L_22)
	.align		4
.L_22:
        /*0088*/ 	.word	index@(.nv.constant0._Z21count_2d_equal_kernelPKiPiiii)
        /*008c*/ 	.short	0x0380
        /*008e*/ 	.short	0x001c


	//----- nvinfo : EIATTR_SW_WAR
	.align		4
.L_23:
        /*0090*/ 	.byte	0x04, 0x36
        /*0092*/ 	.short	(.L_25 - .L_24)
.L_24:
        /*0094*/ 	.word	0x00000008
.L_25:


//--------------------- .nv.callgraph             --------------------------
	.section	.nv.callgraph,"",@"SHT_CUDA_CALLGRAPH"
	.align	4
	.sectionentsize	8
	.align		4
        /*0000*/ 	.word	0x00000000
	.align		4
        /*0004*/ 	.word	0xffffffff
	.align		4
        /*0008*/ 	.word	0x00000000
	.align		4
        /*000c*/ 	.word	0xfffffffe
	.align		4
        /*0010*/ 	.word	0x00000000
	.align		4
        /*0014*/ 	.word	0xfffffffd
	.align		4
        /*0018*/ 	.word	0x00000000
	.align		4
        /*001c*/ 	.word	0xfffffffc


//--------------------- .text._Z21count_2d_equal_kernelPKiPiiii --------------------------
	.section	.text._Z21count_2d_equal_kernelPKiPiiii,"ax",@progbits
	.align	128
        .global         _Z21count_2d_equal_kernelPKiPiiii
        .type           _Z21count_2d_equal_kernelPKiPiiii,@function
        .size           _Z21count_2d_equal_kernelPKiPiiii,(.L_x_11 - _Z21count_2d_equal_kernelPKiPiiii)
        .other          _Z21count_2d_equal_kernelPKiPiiii,@"STO_CUDA_ENTRY STV_DEFAULT"
_Z21count_2d_equal_kernelPKiPiiii:
.text._Z21count_2d_equal_kernelPKiPiiii:
[----:B------:R-:W-:Y:S01]  /*0000*/  LDC R1, c[0x0][0x37c] ;  /* 0x0000df00ff017b82 */ /* 0x000fe20000000800 */
[----:B------:R-:W0:Y:S07]  /*0010*/  S2R R2, SR_TID.Y ;  /* 0x0000000000027919 */ /* 0x000e2e0000002200 */
[----:B------:R-:W1:Y:S01]  /*0020*/  LDC R0, c[0x0][0x360] ;  /* 0x0000d800ff007b82 */ /* 0x000e620000000800 */
[----:B------:R-:W2:Y:S01]  /*0030*/  LDCU UR9, c[0x0][0x390] ;  /* 0x00007200ff0977ac */ /* 0x000ea20008000800 */
[----:B------:R-:W-:Y:S01]  /*0040*/  BSSY.RECONVERGENT B0, `(.L_x_0) ;  /* 0x0000073000007945 */ /* 0x000fe20003800200 */
[----:B------:R-:W1:Y:S01]  /*0050*/  S2R R5, SR_TID.X ;  /* 0x0000000000057919 */ /* 0x000e620000002100 */
[----:B------:R-:W-:Y:S01]  /*0060*/  IMAD.MOV.U32 R12, RZ, RZ, RZ ;  /* 0x000000ffff0c7224 */ /* 0x000fe200078e00ff */
[----:B------:R-:W3:Y:S03]  /*0070*/  LDCU.64 UR6, c[0x0][0x358] ;  /* 0x00006b00ff0677ac */ /* 0x000ee60008000a00 */
[----:B------:R-:W0:Y:S01]  /*0080*/  S2UR UR5, SR_CTAID.Y ;  /* 0x00000000000579c3 */ /* 0x000e220000002600 */
[----:B------:R-:W4:Y:S07]  /*0090*/  LDCU UR10, c[0x0][0x398] ;  /* 0x00007300ff0a77ac */ /* 0x000f2e0008000800 */
[----:B------:R-:W0:Y:S01]  /*00a0*/  LDC R3, c[0x0][0x364] ;  /* 0x0000d900ff037b82 */ /* 0x000e220000000800 */
[----:B------:R-:W0:Y:S07]  /*00b0*/  LDCU UR8, c[0x0][0x370] ;  /* 0x00006e00ff0877ac */ /* 0x000e2e0008000800 */
[----:B------:R-:W5:Y:S01]  /*00c0*/  S2UR UR4, SR_CTAID.X ;  /* 0x00000000000479c3 */ /* 0x000f620000002500 */
[----:B0-----:R-:W-:-:S02]  /*00d0*/  IMAD R10, R3, UR5, R2 ;  /* 0x00000005030a7c24 */ /* 0x001fc4000f8e0202 */
[----:B-1----:R-:W-:-:S03]  /*00e0*/  IMAD R2, R0, R2, R5 ;  /* 0x0000000200027224 */ /* 0x002fc600078e0205 */
[----:B--2---:R-:W-:Y:S01]  /*00f0*/  ISETP.GE.AND P0, PT, R10, UR9, PT ;  /* 0x000000090a007c0c */ /* 0x004fe2000bf06270 */
[----:B-----5:R-:W-:-:S12]  /*0100*/  IMAD R4, R0, UR4, R5 ;  /* 0x0000000400047c24 */ /* 0x020fd8000f8e0205 */
[----:B---34-:R-:W-:Y:S05]  /*0110*/  @P0 BRA `(.L_x_1) ;  /* 0x0000000400940947 */ /* 0x018fea0003800000 */
[----:B------:R-:W-:Y:S01]  /*0120*/  IMAD R5, R0, UR8, RZ ;  /* 0x0000000800057c24 */ /* 0x000fe2000f8e02ff */
[----:B------:R-:W0:Y:S01]  /*0130*/  LDCU UR4, c[0x0][0x394] ;  /* 0x00007280ff0477ac */ /* 0x000e220008000800 */
[----:B------:R-:W-:Y:S02]  /*0140*/  IMAD.MOV.U32 R8, RZ, RZ, RZ ;  /* 0x000000ffff087224 */ /* 0x000fe400078e00ff */
[----:B------:R-:W1:Y:S01]  /*0150*/  I2F.U32.RP R12, R5 ;  /* 0x00000005000c7306 */ /* 0x000e620000209000 */
[----:B------:R-:W-:Y:S01]  /*0160*/  IMAD.IADD R6, R4, 0x1, R5 ;  /* 0x0000000104067824 */ /* 0x000fe200078e0205 */
[----:B------:R-:W-:Y:S02]  /*0170*/  IADD3 R13, PT, PT, RZ, -R5, RZ ;  /* 0x80000005ff0d7210 */ /* 0x000fe40007ffe0ff */
[----:B------:R-:W-:-:S04]  /*0180*/  ISETP.NE.U32.AND P2, PT, R5, RZ, PT ;  /* 0x000000ff0500720c */ /* 0x000fc80003f45070 */
[----:B-1----:R-:W1:Y:S01]  /*0190*/  MUFU.RCP R12, R12 ;  /* 0x0000000c000c7308 */ /* 0x002e620000001000 */
[C---:B0-----:R-:W-:Y:S02]  /*01a0*/  ISETP.GE.AND P0, PT, R6.reuse, UR4, PT ;  /* 0x0000000406007c0c */ /* 0x041fe4000bf06270 */
[----:B------:R-:W-:Y:S01]  /*01b0*/  VIMNMX R7, PT, PT, R6, UR4, !PT ;  /* 0x0000000406077c48 */ /* 0x000fe2000ffe0100 */
[----:B------:R-:W0:Y:S01]  /*01c0*/  LDCU UR4, c[0x0][0x374] ;  /* 0x00006e80ff0477ac */ /* 0x000e220008000800 */
[----:B------:R-:W-:Y:S01]  /*01d0*/  SEL R11, RZ, 0x1, P0 ;  /* 0x00000001ff0b7807 */ /* 0x000fe20000000000 */
[----:B-1----:R-:W-:-:S06]  /*01e0*/  VIADD R9, R12, 0xffffffe ;  /* 0x0ffffffe0c097836 */ /* 0x002fcc0000000000 */
[----:B------:R-:W1:Y:S02]  /*01f0*/  F2I.FTZ.U32.TRUNC.NTZ R9, R9 ;  /* 0x0000000900097305 */ /* 0x000e64000021f000 */
[----:B-1----:R-:W-:-:S04]  /*0200*/  IMAD R13, R13, R9, RZ ;  /* 0x000000090d0d7224 */ /* 0x002fc800078e02ff */
[----:B------:R-:W-:Y:S01]  /*0210*/  IMAD.HI.U32 R13, R9, R13, R8 ;  /* 0x0000000d090d7227 */ /* 0x000fe200078e0008 */
[----:B------:R-:W-:Y:S02]  /*0220*/  IADD3 R8, PT, PT, R7, -R6, -R11 ;  /* 0x8000000607087210 */ /* 0x000fe40007ffe80b */
[----:B------:R-:W-:Y:S01]  /*0230*/  MOV R9, R10 ;  /* 0x0000000a00097202 */ /* 0x000fe20000000f00 */
[----:B0-----:R-:W-:Y:S02]  /*0240*/  IMAD R10, R3, UR4, RZ ;  /* 0x00000004030a7c24 */ /* 0x001fe4000f8e02ff */
[----:B------:R-:W-:-:S05]  /*0250*/  IMAD.HI.U32 R12, R13, R8, RZ ;  /* 0x000000080d0c7227 */ /* 0x000fca00078e00ff */
[----:B------:R-:W-:-:S05]  /*0260*/  IADD3 R7, PT, PT, -R12, RZ, RZ ;  /* 0x000000ff0c077210 */ /* 0x000fca0007ffe1ff */
[----:B------:R-:W-:-:S05]  /*0270*/  IMAD R8, R5, R7, R8 ;  /* 0x0000000705087224 */ /* 0x000fca00078e0208 */
[----:B------:R-:W-:-:S13]  /*0280*/  ISETP.GE.U32.AND P0, PT, R8, R5, PT ;  /* 0x000000050800720c */ /* 0x000fda0003f06070 */
[----:B------:R-:W-:Y:S02]  /*0290*/  @P0 IMAD.IADD R8, R8, 0x1, -R5 ;  /* 0x0000000108080824 */ /* 0x000fe400078e0a05 */
[----:B------:R-:W-:-:S03]  /*02a0*/  @P0 VIADD R12, R12, 0x1 ;  /* 0x000000010c0c0836 */ /* 0x000fc60000000000 */
[----:B------:R-:W-:Y:S01]  /*02b0*/  ISETP.GE.U32.AND P1, PT, R8, R5, PT ;  /* 0x000000050800720c */ /* 0x000fe20003f26070 */
[----:B------:R-:W-:-:S04]  /*02c0*/  IMAD.IADD R8, R5, 0x1, R6 ;  /* 0x0000000105087824 */ /* 0x000fc800078e0206 */
[----:B------:R-:W-:-:S08]  /*02d0*/  IMAD.IADD R13, R5, 0x1, R8 ;  /* 0x00000001050d7824 */ /* 0x000fd000078e0208 */
[----:B------:R-:W-:Y:S02]  /*02e0*/  @P1 IADD3 R12, PT, PT, R12, 0x1, RZ ;  /* 0x000000010c0c1810 */ /* 0x000fe40007ffe0ff */
[----:B------:R-:W-:-:S05]  /*02f0*/  @!P2 LOP3.LUT R12, RZ, R5, RZ, 0x33, !PT ;  /* 0x00000005ff0ca212 */ /* 0x000fca00078e33ff */
[----:B------:R-:W-:Y:S02]  /*0300*/  IMAD.IADD R7, R11, 0x1, R12 ;  /* 0x000000010b077824 */ /* 0x000fe400078e020c */
[----:B------:R-:W-:-:S07]  /*0310*/  IMAD.MOV.U32 R12, RZ, RZ, RZ ;  /* 0x000000ffff0c7224 */ /* 0x000fce00078e00ff */
.L_x_7:
[----:B0-----:R-:W0:Y:S01]  /*0320*/  LDC R11, c[0x0][0x394] ;  /* 0x0000e500ff0b7b82 */ /* 0x001e220000000800 */
[----:B------:R-:W-:Y:S01]  /*0330*/  BSSY.RECONVERGENT B1, `(.L_x_2) ;  /* 0x000003f000017945 */ /* 0x000fe20003800200 */
[----:B0-----:R-:W-:-:S13]  /*0340*/  ISETP.GE.AND P0, PT, R4, R11, PT ;  /* 0x0000000b0400720c */ /* 0x001fda0003f06270 */
[----:B------:R-:W-:Y:S05]  /*0350*/  @P0 BRA `(.L_x_3) ;  /* 0x0000000000f00947 */ /* 0x000fea0003800000 */
[----:B------:R-:W0:Y:S01]  /*0360*/  LDC.64 R14, c[0x0][0x380] ;  /* 0x0000e000ff0e7b82 */ /* 0x000e220000000a00 */
[C---:B------:R-:W-:Y:S01]  /*0370*/  LOP3.LUT R20, R7.reuse, 0x3, RZ, 0xc0, !PT ;  /* 0x0000000307147812 */ /* 0x040fe200078ec0ff */
[----:B------:R-:W-:Y:S01]  /*0380*/  BSSY.RECONVERGENT B2, `(.L_x_4) ;  /* 0x0000020000027945 */ /* 0x000fe20003800200 */
[----:B------:R-:W-:Y:S02]  /*0390*/  ISETP.GE.U32.AND P0, PT, R7, 0x3, PT ;  /* 0x000000030700780c */ /* 0x000fe40003f06070 */
[----:B------:R-:W-:Y:S02]  /*03a0*/  ISETP.NE.AND P1, PT, R20, 0x3, PT ;  /* 0x000000031400780c */ /* 0x000fe40003f25270 */
[----:B------:R-:W-:-:S11]  /*03b0*/  MOV R24, R4 ;  /* 0x0000000400187202 */ /* 0x000fd60000000f00 */
[----:B------:R-:W-:Y:S05]  /*03c0*/  @!P1 BRA `(.L_x_5) ;  /* 0x00000000006c9947 */ /* 0x000fea0003800000 */
[----:B------:R-:W1:Y:S01]  /*03d0*/  LDC.64 R16, c[0x0][0x380] ;  /* 0x0000e000ff107b82 */ /* 0x000e620000000a00 */
[----:B------:R-:W-:-:S07]  /*03e0*/  IMAD R19, R9, R11, R4 ;  /* 0x0000000b09137224 */ /* 0x000fce00078e0204 */
[----:B------:R-:W2:Y:S01]  /*03f0*/  LDC R21, c[0x0][0x398] ;  /* 0x0000e600ff157b82 */ /* 0x000ea20000000800 */
[----:B-1----:R-:W-:-:S05]  /*0400*/  IMAD.WIDE R16, R19, 0x4, R16 ;  /* 0x0000000413107825 */ /* 0x002fca00078e0210 */
[----:B------:R-:W2:Y:S01]  /*0410*/  LDG.E R18, desc[UR6][R16.64] ;  /* 0x0000000610127981 */ /* 0x000ea2000c1e1900 */
[----:B------:R-:W-:Y:S02]  /*0420*/  ISETP.NE.AND P2, PT, R20, RZ, PT ;  /* 0x000000ff1400720c */ /* 0x000fe40003f45270 */
[----:B------:R-:W-:Y:S02]  /*0430*/  MOV R24, R6 ;  /* 0x0000000600187202 */ /* 0x000fe40000000f00 */
[----:B--2---:R-:W-:Y:S01]  /*0440*/  ISETP.NE.AND P1, PT, R18, R21, PT ;  /* 0x000000151200720c */ /* 0x004fe20003f25270 */
[----:B------:R-:W-:-:S12]  /*0450*/  VIADD R18, R12, 0x1 ;  /* 0x000000010c127836 */ /* 0x000fd80000000000 */
[----:B------:R-:W-:-:S04]  /*0460*/  @P1 IMAD.MOV R18, RZ, RZ, R12 ;  /* 0x000000ffff121224 */ /* 0x000fc800078e020c */
[----:B------:R-:W-:Y:S01]  /*0470*/  IMAD.MOV.U32 R12, RZ, RZ, R18 ;  /* 0x000000ffff0c7224 */ /* 0x000fe200078e0012 */
[----:B------:R-:W-:Y:S06]  /*0480*/  @!P2 BRA `(.L_x_5) ;  /* 0x00000000003ca947 */ /* 0x000fec0003800000 */
[----:B------:R-:W-:Y:S01]  /*0490*/  ISETP.NE.AND P2, PT, R20, 0x1, PT ;  /* 0x000000011400780c */ /* 0x000fe20003f45270 */
[----:B------:R-:W-:-:S05]  /*04a0*/  IMAD.WIDE R16, R5, 0x4, R16 ;  /* 0x0000000405107825 */ /* 0x000fca00078e0210 */
[----:B------:R-:W2:Y:S07]  /*04b0*/  LDG.E R20, desc[UR6][R16.64] ;  /* 0x0000000610147981 */ /* 0x000eae000c1e1900 */
[----:B------:R-:W-:-:S06]  /*04c0*/  @P2 IMAD.WIDE R18, R5, 0x4, R16 ;  /* 0x0000000405122825 */ /* 0x000fcc00078e0210 */
[----:B------:R-:W3:Y:S01]  /*04d0*/  @P2 LDG.E R18, desc[UR6][R18.64] ;  /* 0x0000000612122981 */ /* 0x000ee2000c1e1900 */
[----:B------:R-:W-:Y:S02]  /*04e0*/  MOV R24, R8 ;  /* 0x0000000800187202 */ /* 0x000fe40000000f00 */
[----:B------:R-:W-:Y:S02]  /*04f0*/  @P2 MOV R24, R13 ;  /* 0x0000000d00182202 */ /* 0x000fe40000000f00 */
[-C--:B--2---:R-:W-:Y:S01]  /*0500*/  ISETP.NE.AND P1, PT, R20, R21.reuse, PT ;  /* 0x000000151400720c */ /* 0x084fe20003f25270 */
[----:B------:R-:W-:Y:S01]  /*0510*/  VIADD R20, R12, 0x1 ;  /* 0x000000010c147836 */ /* 0x000fe20000000000 */
[----:B---3--:R-:W-:-:S11]  /*0520*/  ISETP.NE.AND P3, PT, R18, R21, P2 ;  /* 0x000000151200720c */ /* 0x008fd60001765270 */
[----:B------:R-:W-:-:S05]  /*0530*/  @P1 IADD3 R20, PT, PT, R12, RZ, RZ ;  /* 0x000000ff0c141210 */ /* 0x000fca0007ffe0ff */
[----:B------:R-:W-:-:S04]  /*0540*/  IMAD.MOV.U32 R12, RZ, RZ, R20 ;  /* 0x000000ffff0c7224 */ /* 0x000fc800078e0014 */
[----:B------:R-:W-:Y:S02]  /*0550*/  @P2 VIADD R20, R12, 0x1 ;  /* 0x000000010c142836 */ /* 0x000fe40000000000 */
[----:B------:R-:W-:-:S04]  /*0560*/  @P3 IMAD.MOV R20, RZ, RZ, R12 ;  /* 0x000000ffff143224 */ /* 0x000fc800078e020c */
[----:B------:R-:W-:-:S07]  /*0570*/  @P2 IMAD.MOV.U32 R12, RZ, RZ, R20 ;  /* 0x000000ffff0c2224 */ /* 0x000fce00078e0014 */
.L_x_5:
[----:B------:R-:W-:Y:S05]  /*0580*/  BSYNC.RECONVERGENT B2 ;  /* 0x0000000000027941 */ /* 0x000fea0003800200 */
.L_x_4:
[----:B------:R-:W-:Y:S05]  /*0590*/  @!P0 BRA `(.L_x_3) ;  /* 0x0000000000608947 */ /* 0x000fea0003800000 */
.L_x_6:
[----:B------:R-:W-:-:S04]  /*05a0*/  IMAD R17, R9, R11, R24 ;  /* 0x0000000b09117224 */ /* 0x000fc800078e0218 */
[----:B0-----:R-:W-:-:S05]  /*05b0*/  IMAD.WIDE R16, R17, 0x4, R14 ;  /* 0x0000000411107825 */ /* 0x001fca00078e020e */
[----:B------:R-:W2:Y:S01]  /*05c0*/  LDG.E R27, desc[UR6][R16.64] ;  /* 0x00000006101b7981 */ /* 0x000ea2000c1e1900 */
[----:B------:R-:W-:-:S05]  /*05d0*/  IMAD.WIDE R18, R5, 0x4, R16 ;  /* 0x0000000405127825 */ /* 0x000fca00078e0210 */
[----:B------:R-:W3:Y:S01]  /*05e0*/  LDG.E R25, desc[UR6][R18.64] ;  /* 0x0000000612197981 */ /* 0x000ee2000c1e1900 */
[----:B------:R-:W-:-:S05]  /*05f0*/  IMAD.WIDE R20, R5, 0x4, R18 ;  /* 0x0000000405147825 */ /* 0x000fca00078e0212 */
[----:B------:R-:W4:Y:S01]  /*0600*/  LDG.E R26, desc[UR6][R20.64] ;  /* 0x00000006141a7981 */ /* 0x000f22000c1e1900 */
[----:B------:R-:W-:-:S06]  /*0610*/  IMAD.WIDE R22, R5, 0x4, R20 ;  /* 0x0000000405167825 */ /* 0x000fcc00078e0214 */
[----:B------:R-:W5:Y:S01]  /*0620*/  LDG.E R22, desc[UR6][R22.64] ;  /* 0x0000000616167981 */ /* 0x000f62000c1e1900 */
[----:B------:R-:W-:Y:S01]  /*0630*/  IMAD R24, R5, 0x4, R24 ;  /* 0x0000000405187824 */ /* 0x000fe200078e0218 */
[----:B--2---:R-:W-:Y:S02]  /*0640*/  ISETP.NE.AND P0, PT, R27, UR10, PT ;  /* 0x0000000a1b007c0c */ /* 0x004fe4000bf05270 */
[----:B---3--:R-:W-:Y:S02]  /*0650*/  ISETP.NE.AND P1, PT, R25, UR10, PT ;  /* 0x0000000a19007c0c */ /* 0x008fe4000bf25270 */
[----:B------:R-:W-:-:S09]  /*0660*/  IADD3 R25, PT, PT, R12, 0x1, RZ ;  /* 0x000000010c197810 */ /* 0x000fd20007ffe0ff */
[----:B------:R-:W-:Y:S01]  /*0670*/  @P0 IMAD.MOV R25, RZ, RZ, R12 ;  /* 0x000000ffff190224 */ /* 0x000fe200078e020c */
[----:B----4-:R-:W-:-:S04]  /*0680*/  ISETP.NE.AND P0, PT, R26, UR10, PT ;  /* 0x0000000a1a007c0c */ /* 0x010fc8000bf05270 */
[----:B------:R-:W-:Y:S01]  /*0690*/  IADD3 R12, PT, PT, R25, 0x1, RZ ;  /* 0x00000001190c7810 */ /* 0x000fe20007ffe0ff */
[----:B------:R-:W-:Y:S01]  /*06a0*/  @P1 IMAD.MOV R12, RZ, RZ, R25 ;  /* 0x000000ffff0c1224 */ /* 0x000fe200078e0219 */
[----:B-----5:R-:W-:-:S04]  /*06b0*/  ISETP.NE.AND P1, PT, R22, UR10, PT ;  /* 0x0000000a16007c0c */ /* 0x020fc8000bf25270 */
[----:B------:R-:W-:-:S03]  /*06c0*/  IADD3 R16, PT, PT, R12, 0x1, RZ ;  /* 0x000000010c107810 */ /* 0x000fc60007ffe0ff */
[----:B------:R-:W-:Y:S02]  /*06d0*/  @P0 IADD3 R16, PT, PT, R12, RZ, RZ ;  /* 0x000000ff0c100210 */ /* 0x000fe40007ffe0ff */
[----:B------:R-:W-:-:S03]  /*06e0*/  ISETP.GE.AND P0, PT, R24, R11, PT ;  /* 0x0000000b1800720c */ /* 0x000fc60003f06270 */
[C---:B------:R-:W-:Y:S01]  /*06f0*/  VIADD R12, R16.reuse, 0x1 ;  /* 0x00000001100c7836 */ /* 0x040fe20000000000 */
[----:B------:R-:W-:-:S09]  /*0700*/  @P1 IADD3 R12, PT, PT, R16, RZ, RZ ;  /* 0x000000ff100c1210 */ /* 0x000fd20007ffe0ff */
[----:B------:R-:W-:Y:S05]  /*0710*/  @!P0 BRA `(.L_x_6) ;  /* 0xfffffffc00a08947 */ /* 0x000fea000383ffff */
.L_x_3:
[----:B------:R-:W-:Y:S05]  /*0720*/  BSYNC.RECONVERGENT B1 ;  /* 0x0000000000017941 */ /* 0x000fea0003800200 */
.L_x_2:
[----:B------:R-:W1:Y:S01]  /*0730*/  LDCU UR4, c[0x0][0x390] ;  /* 0x00007200ff0477ac */ /* 0x000e620008000800 */
[----:B------:R-:W-:-:S05]  /*0740*/  IMAD.IADD R9, R10, 0x1, R9 ;  /* 0x000000010a097824 */ /* 0x000fca00078e0209 */
[----:B-1----:R-:W-:-:S13]  /*0750*/  ISETP.GE.AND P0, PT, R9, UR4, PT ;  /* 0x0000000409007c0c */ /* 0x002fda000bf06270 */
[----:B------:R-:W-:Y:S05]  /*0760*/  @!P0 BRA `(.L_x_7) ;  /* 0xfffffff800ec8947 */ /* 0x000fea000383ffff */
.L_x_1:
[----:B------:R-:W-:Y:S05]  /*0770*/  BSYNC.RECONVERGENT B0 ;  /* 0x0000000000007941 */ /* 0x000fea0003800200 */
.L_x_0:
[----:B------:R-:W1:Y:S01]  /*0780*/  S2UR UR5, SR_CgaCtaId ;  /* 0x00000000000579c3 */ /* 0x000e620000008800 */
[----:B------:R-:W-:Y:S01]  /*0790*/  IMAD R0, R0, R3, RZ ;  /* 0x0000000300007224 */ /* 0x000fe200078e02ff */
[----:B------:R-:W-:Y:S01]  /*07a0*/  UMOV UR4, 0x400 ;  /* 0x0000040000047882 */ /* 0x000fe20000000000 */
[----:B------:R-:W-:-:S03]  /*07b0*/  ISETP.NE.AND P1, PT, R2, RZ, PT ;  /* 0x000000ff0200720c */ /* 0x000fc60003f25270 */
[----:B------:R-:W-:Y:S01]  /*07c0*/  ISETP.GE.U32.AND P0, PT, R0, 0x2, PT ;  /* 0x000000020000780c */ /* 0x000fe20003f06070 */
[----:B-1----:R-:W-:-:S06]  /*07d0*/  ULEA UR4, UR5, UR4, 0x18 ;  /* 0x0000000405047291 */ /* 0x002fcc000f8ec0ff */
[----:B------:R-:W-:-:S05]  /*07e0*/  LEA R3, R2, UR4, 0x2 ;  /* 0x0000000402037c11 */ /* 0x000fca000f8e10ff */
[----:B------:R1:W-:Y:S01]  /*07f0*/  STS [R3], R12 ;  /* 0x0000000c03007388 */ /* 0x0003e20000000800 */
[----:B------:R-:W-:Y:S06]  /*0800*/  BAR.SYNC.DEFER_BLOCKING 0x0 ;  /* 0x0000000000007b1d */ /* 0x000fec0000010000 */
[----:B------:R-:W-:Y:S05]  /*0810*/  @!P0 BRA `(.L_x_8) ;  /* 0x00000000002c8947 */ /* 0x000fea0003800000 */
.L_x_9:
[----:B------:R-:W-:-:S04]  /*0820*/  SHF.R.U32.HI R7, RZ, 0x1, R0 ;  /* 0x00000001ff077819 */ /* 0x000fc80000011600 */
[----:B------:R-:W-:-:S13]  /*0830*/  ISETP.GE.U32.AND P0, PT, R2, R7, PT ;  /* 0x000000070200720c */ /* 0x000fda0003f06070 */
[----:B------:R-:W-:Y:S01]  /*0840*/  @!P0 LEA R4, R7, R3, 0x2 ;  /* 0x0000000307048211 */ /* 0x000fe200078e10ff */
[----:B------:R-:W-:Y:S05]  /*0850*/  @!P0 LDS R5, [R3] ;  /* 0x0000000003058984 */ /* 0x000fea0000000800 */
[----:B------:R-:W2:Y:S02]  /*0860*/  @!P0 LDS R4, [R4] ;  /* 0x0000000004048984 */ /* 0x000ea40000000800 */
[----:B--2---:R-:W-:-:S05]  /*0870*/  @!P0 IMAD.IADD R6, R4, 0x1, R5 ;  /* 0x0000000104068824 */ /* 0x004fca00078e0205 */
[----:B------:R2:W-:Y:S01]  /*0880*/  @!P0 STS [R3], R6 ;  /* 0x0000000603008388 */ /* 0x0005e20000000800 */
[----:B------:R-:W-:Y:S01]  /*0890*/  BAR.SYNC.DEFER_BLOCKING 0x0 ;  /* 0x0000000000007b1d */ /* 0x000fe20000010000 */
[----:B------:R-:W-:Y:S02]  /*08a0*/  ISETP.GT.U32.AND P0, PT, R0, 0x3, PT ;  /* 0x000000030000780c */ /* 0x000fe40003f04070 */
[----:B------:R-:W-:-:S11]  /*08b0*/  MOV R0, R7 ;  /* 0x0000000700007202 */ /* 0x000fd60000000f00 */
[----:B--2---:R-:W-:Y:S05]  /*08c0*/  @P0 BRA `(.L_x_9) ;  /* 0xfffffffc00d40947 */ /* 0x004fea000383ffff */
.L_x_8:
[----:B------:R-:W-:Y:S05]  /*08d0*/  @P1 EXIT ;  /* 0x000000000000194d */ /* 0x000fea0003800000 */
[----:B------:R-:W2:Y:S01]  /*08e0*/  S2UR UR5, SR_CgaCtaId ;  /* 0x00000000000579c3 */ /* 0x000ea20000008800 */
[----:B------:R-:W-:-:S07]  /*08f0*/  UMOV UR4, 0x400 ;  /* 0x0000040000047882 */ /* 0x000fce0000000000 */
[----:B-1----:R-:W1:Y:S01]  /*0900*/  LDC.64 R2, c[0x0][0x388] ;  /* 0x0000e200ff027b82 */ /* 0x002e620000000a00 */
[----:B--2---:R-:W-:-:S09]  /*0910*/  ULEA UR4, UR5, UR4, 0x18 ;  /* 0x0000000405047291 */ /* 0x004fd2000f8ec0ff */
[----:B------:R-:W1:Y:S04]  /*0920*/  LDS R5, [UR4] ;  /* 0x00000004ff057984 */ /* 0x000e680008000800 */
[----:B-1----:R-:W-:Y:S01]  /*0930*/  REDG.E.ADD.STRONG.GPU desc[UR6][R2.64], R5 ;  /* 0x000000050200798e */ /* 0x002fe2000c12e106 */
[----:B------:R-:W-:Y:S05]  /*0940*/  EXIT ;  /* 0x000000000000794d */ /* 0x000fea0003800000 */
.L_x_10:
[----:B------:R-:W-:-:S00]  /*0950*/  BRA `(.L_x_10) ;  /* 0xfffffffc00fc7947 */ /* 0x000fc0000383ffff */
[----:B------:R-:W-:-:S00]  /*0960*/  NOP ;  /* 0x0000000000007918 */ /* 0x000fc00000000000 */
        /* <DEDUP_REMOVED lines=9> */
.L_x_11:


//--------------------- .nv.shared._Z21count_2d_equal_kernelPKiPiiii --------------------------
	.section	.nv.shared._Z21count_2d_equal_kernelPKiPiiii,"aw",@nobits
	.sectionflags	@""
	.align	4
.nv.shared._Z21count_2d_equal_kernelPKiPiiii:
	.zero		2048


//--------------------- .nv.shared.reserved.0     --------------------------
	.section	.nv.shared.reserved.0,"aw",@nobits
	.weak		__nv_reservedSMEM_offset_0_alias
	.size		__nv_reservedSMEM_offset_0_alias, 0, 64
	.other		__nv_reservedSMEM_offset_0_alias,@"STO_CUDA_RESERVED_SHARED STV_DEFAULT"
__nv_reservedSMEM_offset_0_alias:
	.zero		0
	.zero		64


//--------------------- .nv.constant0._Z21count_2d_equal_kernelPKiPiiii --------------------------
	.section	.nv.constant0._Z21count_2d_equal_kernelPKiPiiii,"a",@progbits
	.sectionflags	@""
	.align	4
.nv.constant0._Z21count_2d_equal_kernelPKiPiiii:
	.zero		924


//--------------------- SYMBOLS --------------------------

	.type		.nv.reservedSmem.offset0,@object
	.size		.nv.reservedSmem.offset0,0x4
	.type		.nv.reservedSmem.cap,@object
	.size		.nv.reservedSmem.cap,0x4
